//
// Generated by NVIDIA NVVM Compiler
//
// Compiler Build ID: CL-36424714
// Cuda compilation tools, release 13.0, V13.0.88
// Based on NVVM 20.0.0
//

.version 9.0
.target sm_100
.address_size 64

	// .globl	_Z9gemm_diagILi32ELi8ELi4EEvPKfS1_Pfii
// _ZZ9gemm_diagILi32ELi8ELi4EEvPKfS1_PfiiE6smem_A has been demoted
// _ZZ9gemm_diagILi32ELi8ELi4EEvPKfS1_PfiiE6smem_B has been demoted

.visible .entry _Z9gemm_diagILi32ELi8ELi4EEvPKfS1_Pfii(
	.param .u64 .ptr .align 1 _Z9gemm_diagILi32ELi8ELi4EEvPKfS1_Pfii_param_0,
	.param .u64 .ptr .align 1 _Z9gemm_diagILi32ELi8ELi4EEvPKfS1_Pfii_param_1,
	.param .u64 .ptr .align 1 _Z9gemm_diagILi32ELi8ELi4EEvPKfS1_Pfii_param_2,
	.param .u32 _Z9gemm_diagILi32ELi8ELi4EEvPKfS1_Pfii_param_3,
	.param .u32 _Z9gemm_diagILi32ELi8ELi4EEvPKfS1_Pfii_param_4
)
{
	.reg .pred 	%p<50>;
	.reg .b32 	%r<183>;
	.reg .b32 	%f<74>;
	.reg .b64 	%rd<42>;
	// demoted variable
	.shared .align 16 .b8 _ZZ9gemm_diagILi32ELi8ELi4EEvPKfS1_PfiiE6smem_A[32768];
	// demoted variable
	.shared .align 16 .b8 _ZZ9gemm_diagILi32ELi8ELi4EEvPKfS1_PfiiE6smem_B[512];
	ld.param.u64 	%rd2, [_Z9gemm_diagILi32ELi8ELi4EEvPKfS1_Pfii_param_1];
	ld.param.u32 	%r62, [_Z9gemm_diagILi32ELi8ELi4EEvPKfS1_Pfii_param_3];
	ld.param.u32 	%r63, [_Z9gemm_diagILi32ELi8ELi4EEvPKfS1_Pfii_param_4];
	mov.u32 	%r64, %ctaid.x;
	shl.b32 	%r1, %r64, 7;
	mov.u32 	%r2, %tid.x;
	and.b32  	%r3, %r2, 31;
	shr.u32 	%r4, %r2, 5;
	setp.gt.u32 	%p1, %r2, 31;
	@%p1 bra 	$L__BB0_4;
	shl.b32 	%r65, %r2, 2;
	add.s32 	%r5, %r1, %r65;
	setp.ge.s32 	%p2, %r5, %r63;
	@%p2 bra 	$L__BB0_3;
	mul.wide.u32 	%rd5, %r5, 4;
	add.s64 	%rd4, %rd2, %rd5;
	// begin inline asm
	ld.ca.global.v4.f32 {%f22, %f23, %f24, %f25}, [%rd4];
	// end inline asm
	shl.b32 	%r69, %r2, 4;
	mov.u32 	%r70, _ZZ9gemm_diagILi32ELi8ELi4EEvPKfS1_PfiiE6smem_B;
	add.s32 	%r71, %r70, %r69;
	st.shared.v4.f32 	[%r71], {%f22, %f23, %f24, %f25};
	bra.uni 	$L__BB0_4;
$L__BB0_3:
	shl.b32 	%r66, %r2, 4;
	mov.u32 	%r67, _ZZ9gemm_diagILi32ELi8ELi4EEvPKfS1_PfiiE6smem_B;
	add.s32 	%r68, %r67, %r66;
	mov.f32 	%f21, 0f00000000;
	st.shared.v4.f32 	[%r68], {%f21, %f21, %f21, %f21};
$L__BB0_4:
	bar.sync 	0;
	mov.u32 	%r6, %ntid.x;
	shl.b32 	%r72, %r3, 4;
	mov.u32 	%r73, _ZZ9gemm_diagILi32ELi8ELi4EEvPKfS1_PfiiE6smem_B;
	add.s32 	%r74, %r73, %r72;
	ld.shared.v4.f32 	{%f4, %f3, %f2, %f1}, [%r74];
	add.s32 	%r75, %r62, 31;
	shr.s32 	%r76, %r75, 31;
	shr.u32 	%r77, %r76, 27;
	add.s32 	%r78, %r75, %r77;
	shr.s32 	%r7, %r78, 5;
	setp.ge.s32 	%p3, %r4, %r62;
	@%p3 bra 	$L__BB0_7;
	shl.b32 	%r79, %r3, 2;
	add.s32 	%r8, %r79, %r1;
	setp.ge.s32 	%p4, %r8, %r63;
	@%p4 bra 	$L__BB0_7;
	ld.param.u64 	%rd30, [_Z9gemm_diagILi32ELi8ELi4EEvPKfS1_Pfii_param_0];
	mad.lo.s32 	%r80, %r4, %r63, %r8;
	mul.wide.u32 	%rd7, %r80, 4;
	add.s64 	%rd6, %rd30, %rd7;
	// begin inline asm
	ld.ca.global.v4.f32 {%f26, %f27, %f28, %f29}, [%rd6];
	// end inline asm
	shl.b32 	%r81, %r2, 4;
	mov.u32 	%r82, _ZZ9gemm_diagILi32ELi8ELi4EEvPKfS1_PfiiE6smem_A;
	add.s32 	%r83, %r82, %r81;
	st.shared.v4.f32 	[%r83], {%f26, %f27, %f28, %f29};
$L__BB0_7:
	add.s32 	%r9, %r6, %r2;
	shr.u32 	%r168, %r9, 5;
	setp.gt.u32 	%p5, %r9, 1023;
	setp.ge.s32 	%p6, %r168, %r62;
	or.pred  	%p7, %p5, %p6;
	@%p7 bra 	$L__BB0_10;
	shl.b32 	%r84, %r9, 2;
	and.b32  	%r85, %r84, 124;
	add.s32 	%r11, %r85, %r1;
	setp.ge.s32 	%p8, %r11, %r63;
	@%p8 bra 	$L__BB0_10;
	ld.param.u64 	%rd31, [_Z9gemm_diagILi32ELi8ELi4EEvPKfS1_Pfii_param_0];
	mad.lo.s32 	%r86, %r168, %r63, %r11;
	mul.wide.u32 	%rd9, %r86, 4;
	add.s64 	%rd8, %rd31, %rd9;
	// begin inline asm
	ld.ca.global.v4.f32 {%f30, %f31, %f32, %f33}, [%rd8];
	// end inline asm
	shl.b32 	%r87, %r9, 4;
	mov.u32 	%r88, _ZZ9gemm_diagILi32ELi8ELi4EEvPKfS1_PfiiE6smem_A;
	add.s32 	%r89, %r88, %r87;
	st.shared.v4.f32 	[%r89], {%f30, %f31, %f32, %f33};
$L__BB0_10:
	add.s32 	%r12, %r9, %r6;
	shr.u32 	%r170, %r12, 5;
	setp.gt.u32 	%p9, %r12, 1023;
	setp.ge.s32 	%p10, %r170, %r62;
	or.pred  	%p11, %p9, %p10;
	@%p11 bra 	$L__BB0_13;
	shl.b32 	%r90, %r12, 2;
	and.b32  	%r91, %r90, 124;
	add.s32 	%r14, %r91, %r1;
	setp.ge.s32 	%p12, %r14, %r63;
	@%p12 bra 	$L__BB0_13;
	ld.param.u64 	%rd32, [_Z9gemm_diagILi32ELi8ELi4EEvPKfS1_Pfii_param_0];
	mad.lo.s32 	%r92, %r170, %r63, %r14;
	mul.wide.u32 	%rd11, %r92, 4;
	add.s64 	%rd10, %rd32, %rd11;
	// begin inline asm
	ld.ca.global.v4.f32 {%f34, %f35, %f36, %f37}, [%rd10];
	// end inline asm
	shl.b32 	%r93, %r12, 4;
	mov.u32 	%r94, _ZZ9gemm_diagILi32ELi8ELi4EEvPKfS1_PfiiE6smem_A;
	add.s32 	%r95, %r94, %r93;
	st.shared.v4.f32 	[%r95], {%f34, %f35, %f36, %f37};
$L__BB0_13:
	add.s32 	%r15, %r12, %r6;
	shr.u32 	%r172, %r15, 5;
	setp.gt.u32 	%p13, %r15, 1023;
	setp.ge.s32 	%p14, %r172, %r62;
	or.pred  	%p15, %p13, %p14;
	@%p15 bra 	$L__BB0_16;
	shl.b32 	%r96, %r15, 2;
	and.b32  	%r97, %r96, 124;
	add.s32 	%r17, %r97, %r1;
	setp.ge.s32 	%p16, %r17, %r63;
	@%p16 bra 	$L__BB0_16;
	ld.param.u64 	%rd33, [_Z9gemm_diagILi32ELi8ELi4EEvPKfS1_Pfii_param_0];
	mad.lo.s32 	%r98, %r172, %r63, %r17;
	mul.wide.u32 	%rd13, %r98, 4;
	add.s64 	%rd12, %rd33, %rd13;
	// begin inline asm
	ld.ca.global.v4.f32 {%f38, %f39, %f40, %f41}, [%rd12];
	// end inline asm
	shl.b32 	%r99, %r15, 4;
	mov.u32 	%r100, _ZZ9gemm_diagILi32ELi8ELi4EEvPKfS1_PfiiE6smem_A;
	add.s32 	%r101, %r100, %r99;
	st.shared.v4.f32 	[%r101], {%f38, %f39, %f40, %f41};
$L__BB0_16:
	bar.sync 	0;
	setp.lt.s32 	%p17, %r62, 1;
	@%p17 bra 	$L__BB0_36;
	shl.b32 	%r104, %r3, 2;
	add.s32 	%r18, %r104, %r1;
	max.s32 	%r105, %r7, 1;
	shl.b32 	%r106, %r9, 2;
	and.b32  	%r107, %r106, 124;
	shl.b32 	%r108, %r12, 2;
	and.b32  	%r109, %r108, 124;
	shl.b32 	%r110, %r15, 2;
	and.b32  	%r111, %r110, 124;
	add.s32 	%r179, %r4, 16;
	add.s32 	%r112, %r4, 24;
	mad.lo.s32 	%r113, %r63, %r112, %r1;
	add.s32 	%r178, %r113, %r104;
	mad.lo.s32 	%r114, %r63, %r179, %r1;
	add.s32 	%r177, %r114, %r104;
	mad.lo.s32 	%r115, %r63, %r4, %r1;
	add.s32 	%r176, %r115, %r104;
	add.s32 	%r116, %r4, 8;
	mad.lo.s32 	%r117, %r63, %r116, %r1;
	add.s32 	%r175, %r117, %r104;
	neg.s32 	%r174, %r105;
	add.s32 	%r118, %r172, 32;
	mad.lo.s32 	%r119, %r63, %r118, %r1;
	add.s32 	%r173, %r119, %r111;
	add.s32 	%r120, %r170, 32;
	mad.lo.s32 	%r121, %r63, %r120, %r1;
	add.s32 	%r171, %r121, %r109;
	add.s32 	%r122, %r168, 32;
	mad.lo.s32 	%r123, %r63, %r122, %r1;
	add.s32 	%r169, %r123, %r107;
	or.b32  	%r124, %r4, 32;
	mad.lo.s32 	%r125, %r63, %r124, %r1;
	add.s32 	%r167, %r125, %r104;
	mov.b32 	%r181, 1;
	mov.b32 	%r180, 0;
	mov.u32 	%r182, %r180;
$L__BB0_18:
	add.s32 	%r180, %r180, 1;
	setp.ge.s32 	%p18, %r180, %r7;
	@%p18 bra 	$L__BB0_27;
	setp.ge.s32 	%p19, %r18, %r63;
	shl.b32 	%r126, %r181, 14;
	mov.u32 	%r127, _ZZ9gemm_diagILi32ELi8ELi4EEvPKfS1_PfiiE6smem_A;
	add.s32 	%r46, %r127, %r126;
	add.s32 	%r128, %r179, 16;
	setp.ge.s32 	%p20, %r128, %r62;
	or.pred  	%p21, %p20, %p19;
	@%p21 bra 	$L__BB0_21;
	ld.param.u64 	%rd34, [_Z9gemm_diagILi32ELi8ELi4EEvPKfS1_Pfii_param_0];
	mul.wide.s32 	%rd15, %r167, 4;
	add.s64 	%rd14, %rd34, %rd15;
	// begin inline asm
	ld.ca.global.v4.f32 {%f42, %f43, %f44, %f45}, [%rd14];
	// end inline asm
	shl.b32 	%r129, %r2, 4;
	add.s32 	%r130, %r46, %r129;
	st.shared.v4.f32 	[%r130], {%f42, %f43, %f44, %f45};
$L__BB0_21:
	shl.b32 	%r131, %r9, 2;
	and.b32  	%r132, %r131, 124;
	mov.u32 	%r133, %ctaid.x;
	shl.b32 	%r135, %r133, 7;
	or.b32  	%r136, %r132, %r135;
	setp.ge.s32 	%p22, %r136, %r63;
	setp.gt.u32 	%p23, %r9, 1023;
	add.s32 	%r137, %r168, 32;
	setp.ge.s32 	%p24, %r137, %r62;
	or.pred  	%p25, %p24, %p22;
	or.pred  	%p26, %p25, %p23;
	@%p26 bra 	$L__BB0_23;
	ld.param.u64 	%rd35, [_Z9gemm_diagILi32ELi8ELi4EEvPKfS1_Pfii_param_0];
	mul.wide.s32 	%rd17, %r169, 4;
	add.s64 	%rd16, %rd35, %rd17;
	// begin inline asm
	ld.ca.global.v4.f32 {%f46, %f47, %f48, %f49}, [%rd16];
	// end inline asm
	shl.b32 	%r138, %r9, 4;
	add.s32 	%r139, %r46, %r138;
	st.shared.v4.f32 	[%r139], {%f46, %f47, %f48, %f49};
$L__BB0_23:
	shl.b32 	%r140, %r12, 2;
	and.b32  	%r141, %r140, 124;
	or.b32  	%r145, %r141, %r135;
	setp.ge.s32 	%p27, %r145, %r63;
	setp.gt.u32 	%p28, %r12, 1023;
	add.s32 	%r146, %r170, 32;
	setp.ge.s32 	%p29, %r146, %r62;
	or.pred  	%p30, %p29, %p27;
	or.pred  	%p31, %p30, %p28;
	@%p31 bra 	$L__BB0_25;
	ld.param.u64 	%rd36, [_Z9gemm_diagILi32ELi8ELi4EEvPKfS1_Pfii_param_0];
	mul.wide.s32 	%rd19, %r171, 4;
	add.s64 	%rd18, %rd36, %rd19;
	// begin inline asm
	ld.ca.global.v4.f32 {%f50, %f51, %f52, %f53}, [%rd18];
	// end inline asm
	shl.b32 	%r147, %r12, 4;
	add.s32 	%r148, %r46, %r147;
	st.shared.v4.f32 	[%r148], {%f50, %f51, %f52, %f53};
$L__BB0_25:
	shl.b32 	%r149, %r15, 2;
	and.b32  	%r150, %r149, 124;
	or.b32  	%r154, %r150, %r135;
	setp.ge.s32 	%p32, %r154, %r63;
	setp.gt.u32 	%p33, %r15, 1023;
	add.s32 	%r155, %r172, 32;
	setp.ge.s32 	%p34, %r155, %r62;
	or.pred  	%p35, %p34, %p32;
	or.pred  	%p36, %p35, %p33;
	@%p36 bra 	$L__BB0_27;
	ld.param.u64 	%rd37, [_Z9gemm_diagILi32ELi8ELi4EEvPKfS1_Pfii_param_0];
	mul.wide.s32 	%rd21, %r173, 4;
	add.s64 	%rd20, %rd37, %rd21;
	// begin inline asm
	ld.ca.global.v4.f32 {%f54, %f55, %f56, %f57}, [%rd20];
	// end inline asm
	shl.b32 	%r156, %r15, 4;
	add.s32 	%r157, %r46, %r156;
	st.shared.v4.f32 	[%r157], {%f54, %f55, %f56, %f57};
$L__BB0_27:
	setp.ge.s32 	%p37, %r18, %r63;
	shl.b32 	%r158, %r182, 14;
	mov.u32 	%r159, _ZZ9gemm_diagILi32ELi8ELi4EEvPKfS1_PfiiE6smem_A;
	add.s32 	%r160, %r159, %r158;
	shl.b32 	%r161, %r2, 4;
	add.s32 	%r162, %r160, %r161;
	ld.shared.v4.f32 	{%f5, %f6, %f7, %f8}, [%r162];
	ld.shared.v4.f32 	{%f9, %f10, %f11, %f12}, [%r162+4096];
	ld.shared.v4.f32 	{%f13, %f14, %f15, %f16}, [%r162+8192];
	ld.shared.v4.f32 	{%f17, %f18, %f19, %f20}, [%r162+12288];
	bar.sync 	0;
	add.s32 	%r163, %r179, -16;
	setp.ge.s32 	%p38, %r163, %r62;
	or.pred  	%p39, %p38, %p37;
	@%p39 bra 	$L__BB0_29;
	ld.param.u64 	%rd38, [_Z9gemm_diagILi32ELi8ELi4EEvPKfS1_Pfii_param_2];
	mul.wide.s32 	%rd23, %r176, 4;
	add.s64 	%rd22, %rd38, %rd23;
	mul.f32 	%f61, %f1, %f8;
	mul.f32 	%f60, %f2, %f7;
	mul.f32 	%f59, %f3, %f6;
	mul.f32 	%f58, %f4, %f5;
	// begin inline asm
	st.global.v4.f32 [%rd22], {%f58, %f59, %f60, %f61};
	// end inline asm
$L__BB0_29:
	add.s32 	%r164, %r179, -8;
	setp.ge.s32 	%p41, %r164, %r62;
	or.pred  	%p42, %p41, %p37;
	@%p42 bra 	$L__BB0_31;
	ld.param.u64 	%rd39, [_Z9gemm_diagILi32ELi8ELi4EEvPKfS1_Pfii_param_2];
	mul.wide.s32 	%rd25, %r175, 4;
	add.s64 	%rd24, %rd39, %rd25;
	mul.f32 	%f65, %f1, %f12;
	mul.f32 	%f64, %f2, %f11;
	mul.f32 	%f63, %f3, %f10;
	mul.f32 	%f62, %f4, %f9;
	// begin inline asm
	st.global.v4.f32 [%rd24], {%f62, %f63, %f64, %f65};
	// end inline asm
$L__BB0_31:
	setp.ge.s32 	%p44, %r179, %r62;
	or.pred  	%p45, %p44, %p37;
	@%p45 bra 	$L__BB0_33;
	ld.param.u64 	%rd40, [_Z9gemm_diagILi32ELi8ELi4EEvPKfS1_Pfii_param_2];
	mul.wide.s32 	%rd27, %r177, 4;
	add.s64 	%rd26, %rd40, %rd27;
	mul.f32 	%f69, %f1, %f16;
	mul.f32 	%f68, %f2, %f15;
	mul.f32 	%f67, %f3, %f14;
	mul.f32 	%f66, %f4, %f13;
	// begin inline asm
	st.global.v4.f32 [%rd26], {%f66, %f67, %f68, %f69};
	// end inline asm
$L__BB0_33:
	add.s32 	%r165, %r179, 8;
	setp.ge.s32 	%p47, %r165, %r62;
	or.pred  	%p48, %p47, %p37;
	@%p48 bra 	$L__BB0_35;
	ld.param.u64 	%rd41, [_Z9gemm_diagILi32ELi8ELi4EEvPKfS1_Pfii_param_2];
	mul.wide.s32 	%rd29, %r178, 4;
	add.s64 	%rd28, %rd41, %rd29;
	mul.f32 	%f73, %f1, %f20;
	mul.f32 	%f72, %f2, %f19;
	mul.f32 	%f71, %f3, %f18;
	mul.f32 	%f70, %f4, %f17;
	// begin inline asm
	st.global.v4.f32 [%rd28], {%f70, %f71, %f72, %f73};
	// end inline asm
$L__BB0_35:
	xor.b32  	%r182, %r182, 1;
	xor.b32  	%r181, %r181, 1;
	add.s32 	%r179, %r179, 32;
	shl.b32 	%r166, %r63, 5;
	add.s32 	%r178, %r178, %r166;
	add.s32 	%r177, %r177, %r166;
	add.s32 	%r176, %r176, %r166;
	add.s32 	%r175, %r175, %r166;
	add.s32 	%r174, %r174, 1;
	setp.ne.s32 	%p49, %r174, 0;
	add.s32 	%r173, %r173, %r166;
	add.s32 	%r172, %r172, 32;
	add.s32 	%r171, %r171, %r166;
	add.s32 	%r170, %r170, 32;
	add.s32 	%r169, %r169, %r166;
	add.s32 	%r168, %r168, 32;
	add.s32 	%r167, %r167, %r166;
	@%p49 bra 	$L__BB0_18;
$L__BB0_36:
	ret;

}


// ===== COMPILED SASS (sm_100) =====

	.target	sm_100

	.elftype	@"ET_EXEC"


//--------------------- .note.nv.tkinfo           --------------------------
	.section	.note.nv.tkinfo,"",@"SHT_NOTE"
	.sectionflags	@"SHF_NOTE_NV_TKINFO"
	.tkinfo
        /*0018*/ 	.word	0x00000002
        /*0030*/ 	.string	""
        /*0030*/ 	.string	"ptxas"
        /*0030*/ 	.string	"Cuda compilation tools, release 13.0, V13.0.88"
        /*0030*/ 	.string	"Build cuda_13.0.r13.0/compiler.36424714_0"
        /*0030*/ 	.string	"-arch sm_100 -m 64 "



//--------------------- .note.nv.cuinfo           --------------------------
	.section	.note.nv.cuinfo,"",@"SHT_NOTE"
	.sectionflags	@"SHF_NOTE_NV_CUINFO"
        /*0018*/ 	.short	0x0002
        /*001a*/ 	.short	0x0064
        /*001c*/ 	.short	0x0082
	.zero		2


//--------------------- .nv.info                  --------------------------
	.section	.nv.info,"",@"SHT_CUDA_INFO"
	.align	4


	//----- nvinfo : EIATTR_REGCOUNT
	.align		4
        /*0000*/ 	.byte	0x04, 0x2f
        /*0002*/ 	.short	(.L_1 - .L_0)
	.align		4
.L_0:
        /*0004*/ 	.word	index@(_Z9gemm_diagILi32ELi8ELi4EEvPKfS1_Pfii)
        /*0008*/ 	.word	0x00000030


	//----- nvinfo : EIATTR_FRAME_SIZE
	.align		4
.L_1:
        /*000c*/ 	.byte	0x04, 0x11
        /*000e*/ 	.short	(.L_3 - .L_2)
	.align		4
.L_2:
        /*0010*/ 	.word	index@(_Z9gemm_diagILi32ELi8ELi4EEvPKfS1_Pfii)
        /*0014*/ 	.word	0x00000000


	//----- nvinfo : EIATTR_MIN_STACK_SIZE
	.align		4
.L_3:
        /*0018*/ 	.byte	0x04, 0x12
        /*001a*/ 	.short	(.L_5 - .L_4)
	.align		4
.L_4:
        /*001c*/ 	.word	index@(_Z9gemm_diagILi32ELi8ELi4EEvPKfS1_Pfii)
        /*0020*/ 	.word	0x00000000
.L_5:


//--------------------- .nv.compat                --------------------------
	.section	.nv.compat,"",@"SHT_CUDA_COMPAT_INFO"
	.align	4
        /*0000*/ 	.byte	0x02, 0x09, 0x00, 0x00, 0x02, 0x02, 0x01, 0x00, 0x02, 0x05, 0x05, 0x00, 0x03, 0x07, 0x01, 0x01
        /*0010*/ 	.byte	0x02, 0x03, 0x00, 0x00, 0x02, 0x06, 0x01, 0x00, 0x04, 0x0b, 0x08, 0x00, 0x09, 0x00, 0x00, 0x00
        /*0020*/ 	.byte	0x00, 0x00, 0x00, 0x00


//--------------------- .nv.info._Z9gemm_diagILi32ELi8ELi4EEvPKfS1_Pfii --------------------------
	.section	.nv.info._Z9gemm_diagILi32ELi8ELi4EEvPKfS1_Pfii,"",@"SHT_CUDA_INFO"
	.sectionflags	@""
	.align	4


	//----- nvinfo : EIATTR_CUDA_API_VERSION
	.align		4
        /*0000*/ 	.byte	0x04, 0x37
        /*0002*/ 	.short	(.L_7 - .L_6)
.L_6:
        /*0004*/ 	.word	0x00000082


	//----- nvinfo : EIATTR_KPARAM_INFO
	.align		4
.L_7:
        /*0008*/ 	.byte	0x04, 0x17
        /*000a*/ 	.short	(.L_9 - .L_8)
.L_8:
        /*000c*/ 	.word	0x00000000
        /*0010*/ 	.short	0x0004
        /*0012*/ 	.short	0x001c
        /*0014*/ 	.byte	0x00, 0xf0, 0x11, 0x00


	//----- nvinfo : EIATTR_KPARAM_INFO
	.align		4
.L_9:
        /*0018*/ 	.byte	0x04, 0x17
        /*001a*/ 	.short	(.L_11 - .L_10)
.L_10:
        /*001c*/ 	.word	0x00000000
        /*0020*/ 	.short	0x0003
        /*0022*/ 	.short	0x0018
        /*0024*/ 	.byte	0x00, 0xf0, 0x11, 0x00


	//----- nvinfo : EIATTR_KPARAM_INFO
	.align		4
.L_11:
        /*0028*/ 	.byte	0x04, 0x17
        /*002a*/ 	.short	(.L_13 - .L_12)
.L_12:
        /*002c*/ 	.word	0x00000000
        /*0030*/ 	.short	0x0002
        /*0032*/ 	.short	0x0010
        /*0034*/ 	.byte	0x00, 0xf5, 0x21, 0x00


	//----- nvinfo : EIATTR_KPARAM_INFO
	.align		4
.L_13:
        /*0038*/ 	.byte	0x04, 0x17
        /*003a*/ 	.short	(.L_15 - .L_14)
.L_14:
        /*003c*/ 	.word	0x00000000
        /*0040*/ 	.short	0x0001
        /*0042*/ 	.short	0x0008
        /*0044*/ 	.byte	0x00, 0xf5, 0x21, 0x00


	//----- nvinfo : EIATTR_KPARAM_INFO
	.align		4
.L_15:
        /*0048*/ 	.byte	0x04, 0x17
        /*004a*/ 	.short	(.L_17 - .L_16)
.L_16:
        /*004c*/ 	.word	0x00000000
        /*0050*/ 	.short	0x0000
        /*0052*/ 	.short	0x0000
        /*0054*/ 	.byte	0x00, 0xf5, 0x21, 0x00


	//----- nvinfo : EIATTR_SPARSE_MMA_MASK
	.align		4
.L_17:
        /*0058*/ 	.byte	0x03, 0x50
        /*005a*/ 	.short	0x0000


	//----- nvinfo : EIATTR_MAXREG_COUNT
	.align		4
        /*005c*/ 	.byte	0x03, 0x1b
        /*005e*/ 	.short	0x00ff


	//----- nvinfo : EIATTR_NUM_BARRIERS
	.align		4
        /*0060*/ 	.byte	0x02, 0x4c
        /*0062*/ 	.byte	0x01
	.zero		1


	//----- nvinfo : EIATTR_MERCURY_ISA_VERSION
	.align		4
        /*0064*/ 	.byte	0x03, 0x5f
        /*0066*/ 	.short	0x0101


	//----- nvinfo : EIATTR_VRC_CTA_INIT_COUNT
	.align		4
        /*0068*/ 	.byte	0x02, 0x4a
	.zero		1
	.zero		1


	//----- nvinfo : EIATTR_EXIT_INSTR_OFFSETS
	.align		4
        /*006c*/ 	.byte	0x04, 0x1c
        /*006e*/ 	.short	(.L_19 - .L_18)


	//   ....[0]....
.L_18:
        /*0070*/ 	.word	0x00000750


	//   ....[1]....
        /*0074*/ 	.word	0x00001120


	//----- nvinfo : EIATTR_CRS_STACK_SIZE
	.align		4
.L_19:
        /*0078*/ 	.byte	0x04, 0x1e
        /*007a*/ 	.short	(.L_21 - .L_20)
.L_20:
        /*007c*/ 	.word	0x00000000


	//----- nvinfo : EIATTR_CBANK_PARAM_SIZE
	.align		4
.L_21:
        /*0080*/ 	.byte	0x03, 0x19
        /*0082*/ 	.short	0x0020


	//----- nvinfo : EIATTR_PARAM_CBANK
	.align		4
        /*0084*/ 	.byte	0x04, 0x0a
        /*0086*/ 	.short	(.L_23 - .L_22)
	.align		4
.L_22:
        /*0088*/ 	.word	index@(.nv.constant0._Z9gemm_diagILi32ELi8ELi4EEvPKfS1_Pfii)
        /*008c*/ 	.short	0x0380
        /*008e*/ 	.short	0x0020


	//----- nvinfo : EIATTR_SW_WAR
	.align		4
.L_23:
        /*0090*/ 	.byte	0x04, 0x36
        /*0092*/ 	.short	(.L_25 - .L_24)
.L_24:
        /*0094*/ 	.word	0x00000008
.L_25:


//--------------------- .nv.callgraph             --------------------------
	.section	.nv.callgraph,"",@"SHT_CUDA_CALLGRAPH"
	.align	4
	.sectionentsize	8
	.align		4
        /*0000*/ 	.word	0x00000000
	.align		4
        /*0004*/ 	.word	0xffffffff
	.align		4
        /*0008*/ 	.word	0x00000000
	.align		4
        /*000c*/ 	.word	0xfffffffe
	.align		4
        /*0010*/ 	.word	0x00000000
	.align		4
        /*0014*/ 	.word	0xfffffffd
	.align		4
        /*0018*/ 	.word	0x00000000
	.align		4
        /*001c*/ 	.word	0xfffffffc


//--------------------- .text._Z9gemm_diagILi32ELi8ELi4EEvPKfS1_Pfii --------------------------
	.section	.text._Z9gemm_diagILi32ELi8ELi4EEvPKfS1_Pfii,"ax",@progbits
	.align	128
        .global         _Z9gemm_diagILi32ELi8ELi4EEvPKfS1_Pfii
        .type           _Z9gemm_diagILi32ELi8ELi4EEvPKfS1_Pfii,@function
        .size           _Z9gemm_diagILi32ELi8ELi4EEvPKfS1_Pfii,(.L_x_14 - _Z9gemm_diagILi32ELi8ELi4EEvPKfS1_Pfii)
        .other          _Z9gemm_diagILi32ELi8ELi4EEvPKfS1_Pfii,@"STO_CUDA_ENTRY STV_DEFAULT"
_Z9gemm_diagILi32ELi8ELi4EEvPKfS1_Pfii:
.text._Z9gemm_diagILi32ELi8ELi4EEvPKfS1_Pfii:
[----:B------:R-:W-:Y:S01]  /*0000*/  LDC R1, c[0x0][0x37c] ;  /* 0x0000df00ff017b82 */ /* 0x000fe20000000800 */
[----:B------:R-:W0:Y:S07]  /*0010*/  S2R R0, SR_TID.X ;  /* 0x0000000000007919 */ /* 0x000e2e0000002100 */
[----:B------:R-:W1:Y:S01]  /*0020*/  S2UR UR6, SR_CTAID.X ;  /* 0x00000000000679c3 */ /* 0x000e620000002500 */
[----:B------:R-:W2:Y:S01]  /*0030*/  LDCU.64 UR10, c[0x0][0x358] ;  /* 0x00006b00ff0a77ac */ /* 0x000ea20008000a00 */
[----:B------:R-:W-:Y:S01]  /*0040*/  BSSY.RECONVERGENT B0, `(.L_x_0) ;  /* 0x000001a000007945 */ /* 0x000fe20003800200 */
[----:B-1----:R-:W-:Y:S01]  /*0050*/  USHF.L.U32 UR6, UR6, 0x7, URZ ;  /* 0x0000000706067899 */ /* 0x002fe200080006ff */
[----:B0-----:R-:W-:-:S02]  /*0060*/  ISETP.GT.U32.AND P0, PT, R0, 0x1f, PT ;  /* 0x0000001f0000780c */ /* 0x001fc40003f04070 */
[----:B------:R-:W-:Y:S02]  /*0070*/  LOP3.LUT R12, R0, 0x1f, RZ, 0xc0, !PT ;  /* 0x0000001f000c7812 */ /* 0x000fe400078ec0ff */
[----:B------:R-:W-:-:S09]  /*0080*/  SHF.R.U32.HI R2, RZ, 0x5, R0 ;  /* 0x00000005ff027819 */ /* 0x000fd20000011600 */
[----:B--2---:R-:W-:Y:S05]  /*0090*/  @P0 BRA `(.L_x_1) ;  /* 0x0000000000500947 */ /* 0x004fea0003800000 */
[----:B------:R-:W0:Y:S01]  /*00a0*/  LDCU UR4, c[0x0][0x39c] ;  /* 0x00007380ff0477ac */ /* 0x000e220008000800 */
[----:B------:R-:W-:-:S04]  /*00b0*/  LEA R3, R0, UR6, 0x2 ;  /* 0x0000000600037c11 */ /* 0x000fc8000f8e10ff */
[----:B0-----:R-:W-:-:S13]  /*00c0*/  ISETP.GE.AND P0, PT, R3, UR4, PT ;  /* 0x0000000403007c0c */ /* 0x001fda000bf06270 */
[----:B------:R-:W-:Y:S05]  /*00d0*/  @P0 BRA `(.L_x_2) ;  /* 0x0000000000280947 */ /* 0x000fea0003800000 */
[----:B------:R-:W0:Y:S02]  /*00e0*/  LDC.64 R4, c[0x0][0x388] ;  /* 0x0000e200ff047b82 */ /* 0x000e240000000a00 */
[----:B0-----:R-:W-:-:S06]  /*00f0*/  IMAD.WIDE.U32 R4, R3, 0x4, R4 ;  /* 0x0000000403047825 */ /* 0x001fcc00078e0004 */
[----:B------:R-:W2:Y:S01]  /*0100*/  LDG.E.128.STRONG.SM R4, desc[UR10][R4.64] ;  /* 0x0000000a04047981 */ /* 0x000ea2000c1ebd00 */
[----:B------:R-:W0:Y:S01]  /*0110*/  S2UR UR5, SR_CgaCtaId ;  /* 0x00000000000579c3 */ /* 0x000e220000008800 */
[----:B------:R-:W-:Y:S02]  /*0120*/  UMOV UR4, 0x400 ;  /* 0x0000040000047882 */ /* 0x000fe40000000000 */
[----:B------:R-:W-:-:S04]  /*0130*/  UIADD3 UR4, UPT, UPT, UR4, 0x8000, URZ ;  /* 0x0000800004047890 */ /* 0x000fc8000fffe0ff */
[----:B0-----:R-:W-:-:S06]  /*0140*/  ULEA UR4, UR5, UR4, 0x18 ;  /* 0x0000000405047291 */ /* 0x001fcc000f8ec0ff */
[----:B------:R-:W-:-:S05]  /*0150*/  LEA R3, R0, UR4, 0x4 ;  /* 0x0000000400037c11 */ /* 0x000fca000f8e20ff */
[----:B--2---:R0:W-:Y:S01]  /*0160*/  STS.128 [R3], R4 ;  /* 0x0000000403007388 */ /* 0x0041e20000000c00 */
[----:B------:R-:W-:Y:S05]  /*0170*/  BRA `(.L_x_1) ;  /* 0x0000000000187947 */ /* 0x000fea0003800000 */
.L_x_2:
[----:B------:R-:W0:Y:S01]  /*0180*/  S2UR UR5, SR_CgaCtaId ;  /* 0x00000000000579c3 */ /* 0x000e220000008800 */
[----:B------:R-:W-:Y:S02]  /*0190*/  UMOV UR4, 0x400 ;  /* 0x0000040000047882 */ /* 0x000fe40000000000 */
[----:B------:R-:W-:-:S04]  /*01a0*/  UIADD3 UR4, UPT, UPT, UR4, 0x8000, URZ ;  /* 0x0000800004047890 */ /* 0x000fc8000fffe0ff */
[----:B0-----:R-:W-:-:S06]  /*01b0*/  ULEA UR4, UR5, UR4, 0x18 ;  /* 0x0000000405047291 */ /* 0x001fcc000f8ec0ff */
[----:B------:R-:W-:-:S05]  /*01c0*/  LEA R3, R0, UR4, 0x4 ;  /* 0x0000000400037c11 */ /* 0x000fca000f8e20ff */
[----:B------:R1:W-:Y:S02]  /*01d0*/  STS.128 [R3], RZ ;  /* 0x000000ff03007388 */ /* 0x0003e40000000c00 */
.L_x_1:
[----:B------:R-:W-:Y:S05]  /*01e0*/  BSYNC.RECONVERGENT B0 ;  /* 0x0000000000007941 */ /* 0x000fea0003800200 */
.L_x_0:
[----:B------:R-:W2:Y:S08]  /*01f0*/  S2UR UR8, SR_CgaCtaId ;  /* 0x00000000000879c3 */ /* 0x000eb00000008800 */
[----:B------:R-:W-:Y:S06]  /*0200*/  BAR.SYNC.DEFER_BLOCKING 0x0 ;  /* 0x0000000000007b1d */ /* 0x000fec0000010000 */
[----:B------:R-:W-:Y:S01]  /*0210*/  UMOV UR7, 0x400 ;  /* 0x0000040000077882 */ /* 0x000fe20000000000 */
[----:B------:R-:W3:Y:S01]  /*0220*/  LDCU UR5, c[0x0][0x360] ;  /* 0x00006c00ff0577ac */ /* 0x000ee20008000800 */
[----:B01----:R-:W0:Y:S01]  /*0230*/  LDC R3, c[0x0][0x398] ;  /* 0x0000e600ff037b82 */ /* 0x003e220000000800 */
[----:B------:R-:W-:Y:S01]  /*0240*/  BSSY.RECONVERGENT B0, `(.L_x_3) ;  /* 0x000001f000007945 */ /* 0x000fe20003800200 */
[----:B------:R-:W-:-:S04]  /*0250*/  UIADD3 UR4, UPT, UPT, UR7, 0x8000, URZ ;  /* 0x0000800007047890 */ /* 0x000fc8000fffe0ff */
[----:B--2---:R-:W-:Y:S01]  /*0260*/  ULEA UR4, UR8, UR4, 0x18 ;  /* 0x0000000408047291 */ /* 0x004fe2000f8ec0ff */
[----:B---3--:R-:W-:-:S05]  /*0270*/  VIADD R39, R0, UR5 ;  /* 0x0000000500277c36 */ /* 0x008fca0008000000 */
[----:B------:R-:W-:Y:S01]  /*0280*/  LEA R8, R12, UR4, 0x4 ;  /* 0x000000040c087c11 */ /* 0x000fe2000f8e20ff */
[----:B------:R-:W-:Y:S01]  /*0290*/  VIADD R37, R39, UR5 ;  /* 0x0000000527257c36 */ /* 0x000fe20008000000 */
[----:B------:R-:W-:Y:S02]  /*02a0*/  SHF.R.U32.HI R38, RZ, 0x5, R39 ;  /* 0x00000005ff267819 */ /* 0x000fe40000011627 */
[-C--:B0-----:R-:W-:Y:S01]  /*02b0*/  ISETP.GE.AND P4, PT, R2, R3.reuse, PT ;  /* 0x000000030200720c */ /* 0x081fe20003f86270 */
[----:B------:R-:W-:Y:S01]  /*02c0*/  VIADD R35, R37, UR5 ;  /* 0x0000000525237c36 */ /* 0x000fe20008000000 */
[----:B------:R-:W0:Y:S01]  /*02d0*/  LDS.128 R8, [R8] ;  /* 0x0000000008087984 */ /* 0x000e220000000c00 */
[----:B------:R-:W-:Y:S02]  /*02e0*/  SHF.R.U32.HI R36, RZ, 0x5, R37 ;  /* 0x00000005ff247819 */ /* 0x000fe40000011625 */
[----:B------:R-:W-:Y:S02]  /*02f0*/  ISETP.GE.AND P0, PT, R38, R3, PT ;  /* 0x000000032600720c */ /* 0x000fe40003f06270 */
[----:B------:R-:W-:-:S02]  /*0300*/  SHF.R.U32.HI R34, RZ, 0x5, R35 ;  /* 0x00000005ff227819 */ /* 0x000fc40000011623 */
[-C--:B------:R-:W-:Y:S02]  /*0310*/  ISETP.GE.AND P2, PT, R36, R3.reuse, PT ;  /* 0x000000032400720c */ /* 0x080fe40003f46270 */
[----:B------:R-:W-:Y:S02]  /*0320*/  ISETP.GE.AND P1, PT, R34, R3, PT ;  /* 0x000000032200720c */ /* 0x000fe40003f26270 */
[----:B------:R-:W-:Y:S02]  /*0330*/  ISETP.GE.AND P3, PT, R3, 0x1, PT ;  /* 0x000000010300780c */ /* 0x000fe40003f66270 */
[----:B------:R-:W-:Y:S02]  /*0340*/  ISETP.GT.U32.OR P0, PT, R39, 0x3ff, P0 ;  /* 0x000003ff2700780c */ /* 0x000fe40000704470 */
[----:B------:R-:W-:Y:S02]  /*0350*/  ISETP.GT.U32.OR P2, PT, R37, 0x3ff, P2 ;  /* 0x000003ff2500780c */ /* 0x000fe40001744470 */
[----:B------:R-:W-:Y:S01]  /*0360*/  ISETP.GT.U32.OR P1, PT, R35, 0x3ff, P1 ;  /* 0x000003ff2300780c */ /* 0x000fe20000f24470 */
[----:B------:R-:W-:-:S12]  /*0370*/  @P4 BRA `(.L_x_4) ;  /* 0x00000000002c4947 */ /* 0x000fd80003800000 */
[----:B------:R-:W1:Y:S01]  /*0380*/  LDC R6, c[0x0][0x39c] ;  /* 0x0000e700ff067b82 */ /* 0x000e620000000800 */
[----:B------:R-:W-:-:S04]  /*0390*/  LEA R7, R12, UR6, 0x2 ;  /* 0x000000060c077c11 */ /* 0x000fc8000f8e10ff */
[----:B-1----:R-:W-:-:S13]  /*03a0*/  ISETP.GE.AND P4, PT, R7, R6, PT ;  /* 0x000000060700720c */ /* 0x002fda0003f86270 */
[----:B------:R-:W-:Y:S05]  /*03b0*/  @P4 BRA `(.L_x_4) ;  /* 0x00000000001c4947 */ /* 0x000fea0003800000 */
[----:B------:R-:W1:Y:S01]  /*03c0*/  LDC.64 R4, c[0x0][0x380] ;  /* 0x0000e000ff047b82 */ /* 0x000e620000000a00 */
[----:B------:R-:W-:-:S04]  /*03d0*/  IMAD R7, R2, R6, R7 ;  /* 0x0000000602077224 */ /* 0x000fc800078e0207 */
[----:B-1----:R-:W-:-:S06]  /*03e0*/  IMAD.WIDE.U32 R4, R7, 0x4, R4 ;  /* 0x0000000407047825 */ /* 0x002fcc00078e0004 */
[----:B------:R-:W2:Y:S01]  /*03f0*/  LDG.E.128.STRONG.SM R4, desc[UR10][R4.64] ;  /* 0x0000000a04047981 */ /* 0x000ea2000c1ebd00 */
[----:B------:R-:W-:-:S06]  /*0400*/  ULEA UR4, UR8, UR7, 0x18 ;  /* 0x0000000708047291 */ /* 0x000fcc000f8ec0ff */
[----:B------:R-:W-:-:S05]  /*0410*/  LEA R13, R0, UR4, 0x4 ;  /* 0x00000004000d7c11 */ /* 0x000fca000f8e20ff */
[----:B--2---:R1:W-:Y:S02]  /*0420*/  STS.128 [R13], R4 ;  /* 0x000000040d007388 */ /* 0x0043e40000000c00 */
.L_x_4:
[----:B------:R-:W-:Y:S05]  /*0430*/  BSYNC.RECONVERGENT B0 ;  /* 0x0000000000007941 */ /* 0x000fea0003800200 */
.L_x_3:
[----:B------:R-:W-:Y:S04]  /*0440*/  BSSY.RECONVERGENT B0, `(.L_x_5) ;  /* 0x000000f000007945 */ /* 0x000fe80003800200 */
[----:B------:R-:W-:Y:S05]  /*0450*/  @P0 BRA `(.L_x_6) ;  /* 0x0000000000340947 */ /* 0x000fea0003800000 */
[----:B-1----:R-:W1:Y:S01]  /*0460*/  LDC R6, c[0x0][0x39c] ;  /* 0x0000e700ff067b82 */ /* 0x002e620000000800 */
[----:B------:R-:W-:-:S04]  /*0470*/  SHF.L.U32 R4, R39, 0x2, RZ ;  /* 0x0000000227047819 */ /* 0x000fc800000006ff */
[----:B------:R-:W-:-:S05]  /*0480*/  LOP3.LUT R4, R4, 0x7c, RZ, 0xc0, !PT ;  /* 0x0000007c04047812 */ /* 0x000fca00078ec0ff */
[----:B------:R-:W-:-:S05]  /*0490*/  VIADD R7, R4, UR6 ;  /* 0x0000000604077c36 */ /* 0x000fca0008000000 */
        /* <DEDUP_REMOVED lines=9> */
.L_x_6:
[----:B------:R-:W-:Y:S05]  /*0530*/  BSYNC.RECONVERGENT B0 ;  /* 0x0000000000007941 */ /* 0x000fea0003800200 */
.L_x_5:
[----:B------:R-:W-:Y:S04]  /*0540*/  BSSY.RECONVERGENT B0, `(.L_x_7) ;  /* 0x000000f000007945 */ /* 0x000fe80003800200 */
[----:B------:R-:W-:Y:S05]  /*0550*/  @P2 BRA `(.L_x_8) ;  /* 0x0000000000342947 */ /* 0x000fea0003800000 */
[----:B-12---:R-:W1:Y:S01]  /*0560*/  LDC R6, c[0x0][0x39c] ;  /* 0x0000e700ff067b82 */ /* 0x006e620000000800 */
[----:B------:R-:W-:-:S05]  /*0570*/  IMAD.SHL.U32 R4, R37, 0x4, RZ ;  /* 0x0000000425047824 */ /* 0x000fca00078e00ff */
        /* <DEDUP_REMOVED lines=11> */
.L_x_8:
[----:B------:R-:W-:Y:S05]  /*0630*/  BSYNC.RECONVERGENT B0 ;  /* 0x0000000000007941 */ /* 0x000fea0003800200 */
.L_x_7:
[----:B------:R-:W-:Y:S04]  /*0640*/  BSSY.RECONVERGENT B0, `(.L_x_9) ;  /* 0x000000f000007945 */ /* 0x000fe80003800200 */
[----:B------:R-:W-:Y:S05]  /*0650*/  @P1 BRA `(.L_x_10) ;  /* 0x0000000000341947 */ /* 0x000fea0003800000 */
[----:B-123--:R-:W1:Y:S01]  /*0660*/  LDC R6, c[0x0][0x39c] ;  /* 0x0000e700ff067b82 */ /* 0x00ee620000000800 */
        /* <DEDUP_REMOVED lines=12> */
.L_x_10:
[----:B------:R-:W-:Y:S05]  /*0730*/  BSYNC.RECONVERGENT B0 ;  /* 0x0000000000007941 */ /* 0x000fea0003800200 */
.L_x_9:
[----:B------:R-:W-:Y:S06]  /*0740*/  BAR.SYNC.DEFER_BLOCKING 0x0 ;  /* 0x0000000000007b1d */ /* 0x000fec0000010000 */
[----:B------:R-:W-:Y:S05]  /*0750*/  @!P3 EXIT ;  /* 0x000000000000b94d */ /* 0x000fea0003800000 */
[----:B------:R-:W5:Y:S01]  /*0760*/  LDC R31, c[0x0][0x39c] ;  /* 0x0000e700ff1f7b82 */ /* 0x000f620000000800 */
[----:B------:R-:W-:Y:S01]  /*0770*/  VIADD R3, R3, 0x1f ;  /* 0x0000001f03037836 */ /* 0x000fe20000000000 */
[----:B-1234-:R-:W-:Y:S01]  /*0780*/  IADD3 R5, PT, PT, R38, 0x20, RZ ;  /* 0x0000002026057810 */ /* 0x01efe20007ffe0ff */
[----:B------:R-:W-:Y:S01]  /*0790*/  IMAD.SHL.U32 R7, R39, 0x4, RZ ;  /* 0x0000000427077824 */ /* 0x000fe200078e00ff */
[----:B------:R-:W-:Y:S01]  /*07a0*/  SHF.L.U32 R15, R35, 0x2, RZ ;  /* 0x00000002230f7819 */ /* 0x000fe200000006ff */
[----:B------:R-:W-:Y:S01]  /*07b0*/  IMAD.SHL.U32 R13, R37, 0x4, RZ ;  /* 0x00000004250d7824 */ /* 0x000fe200078e00ff */
[----:B------:R-:W-:Y:S01]  /*07c0*/  SHF.R.S32.HI R4, RZ, 0x1f, R3 ;  /* 0x0000001fff047819 */ /* 0x000fe20000011403 */
[----:B------:R-:W-:Y:S01]  /*07d0*/  VIADD R33, R2, 0x10 ;  /* 0x0000001002217836 */ /* 0x000fe20000000000 */
[----:B------:R-:W-:Y:S01]  /*07e0*/  LOP3.LUT R14, R7, 0x7c, RZ, 0xc0, !PT ;  /* 0x0000007c070e7812 */ /* 0x000fe200078ec0ff */
[----:B------:R-:W-:Y:S01]  /*07f0*/  UMOV UR9, 0x1 ;  /* 0x0000000100097882 */ /* 0x000fe20000000000 */
[----:B------:R-:W-:Y:S01]  /*0800*/  LEA.HI R6, R4, R3, RZ, 0x5 ;  /* 0x0000000304067211 */ /* 0x000fe200078f28ff */
[----:B------:R-:W-:Y:S01]  /*0810*/  VIADD R3, R34, 0x20 ;  /* 0x0000002022037836 */ /* 0x000fe20000000000 */
[----:B------:R-:W-:Y:S01]  /*0820*/  LOP3.LUT R16, R15, 0x7c, RZ, 0xc0, !PT ;  /* 0x0000007c0f107812 */ /* 0x000fe200078ec0ff */
[----:B------:R-:W-:Y:S01]  /*0830*/  VIADD R4, R36, 0x20 ;  /* 0x0000002024047836 */ /* 0x000fe20000000000 */
[----:B------:R-:W-:Y:S01]  /*0840*/  LOP3.LUT R13, R13, 0x7c, RZ, 0xc0, !PT ;  /* 0x0000007c0d0d7812 */ /* 0x000fe200078ec0ff */
[----:B------:R-:W1:Y:S01]  /*0850*/  LDCU UR14, c[0x0][0x398] ;  /* 0x00007300ff0e77ac */ /* 0x000e620008000800 */
[----:B------:R-:W2:Y:S01]  /*0860*/  LDCU.64 UR12, c[0x0][0x398] ;  /* 0x00007300ff0c77ac */ /* 0x000ea20008000a00 */
[----:B------:R-:W-:Y:S01]  /*0870*/  UMOV UR4, URZ ;  /* 0x000000ff00047c82 */ /* 0x000fe20008000000 */
[-C--:B-----5:R-:W-:Y:S01]  /*0880*/  IMAD R5, R5, R31.reuse, UR6 ;  /* 0x0000000605057e24 */ /* 0x0a0fe2000f8e021f */
[----:B------:R-:W-:Y:S01]  /*0890*/  UMOV UR5, URZ ;  /* 0x000000ff00057c82 */ /* 0x000fe20008000000 */
[----:B------:R-:W-:-:S02]  /*08a0*/  IMAD R7, R3, R31, UR6 ;  /* 0x0000000603077e24 */ /* 0x000fc4000f8e021f */
[----:B------:R-:W-:Y:S01]  /*08b0*/  IMAD.IADD R3, R14, 0x1, R5 ;  /* 0x000000010e037824 */ /* 0x000fe200078e0205 */
[----:B------:R-:W-:Y:S01]  /*08c0*/  SHF.R.S32.HI R5, RZ, 0x5, R6 ;  /* 0x00000005ff057819 */ /* 0x000fe20000011406 */
[----:B------:R-:W-:Y:S01]  /*08d0*/  IMAD.IADD R7, R16, 0x1, R7 ;  /* 0x0000000110077824 */ /* 0x000fe200078e0207 */
[----:B------:R-:W-:Y:S01]  /*08e0*/  IADD3 R6, PT, PT, R2, 0x18, RZ ;  /* 0x0000001802067810 */ /* 0x000fe20007ffe0ff */
[-C--:B------:R-:W-:Y:S01]  /*08f0*/  IMAD R4, R4, R31.reuse, UR6 ;  /* 0x0000000604047e24 */ /* 0x080fe2000f8e021f */
[C---:B------:R-:W-:Y:S01]  /*0900*/  LOP3.LUT R16, R2.reuse, 0x20, RZ, 0xfc, !PT ;  /* 0x0000002002107812 */ /* 0x040fe200078efcff */
[----:B------:R-:W-:Y:S01]  /*0910*/  VIADD R14, R2, 0x8 ;  /* 0x00000008020e7836 */ /* 0x000fe20000000000 */
[----:B------:R-:W-:Y:S01]  /*0920*/  VIMNMX R28, PT, PT, R5, 0x1, !PT ;  /* 0x00000001051c7848 */ /* 0x000fe20007fe0100 */
[----:B------:R-:W-:Y:S02]  /*0930*/  IMAD.IADD R4, R13, 0x1, R4 ;  /* 0x000000010d047824 */ /* 0x000fe400078e0204 */
[-C--:B------:R-:W-:Y:S01]  /*0940*/  IMAD R13, R6, R31.reuse, UR6 ;  /* 0x00000006060d7e24 */ /* 0x080fe2000f8e021f */
[----:B------:R-:W-:Y:S01]  /*0950*/  LEA R6, R12, UR6, 0x2 ;  /* 0x000000060c067c11 */ /* 0x000fe2000f8e10ff */
[----:B------:R-:W-:-:S02]  /*0960*/  IMAD R29, R14, R31, UR6 ;  /* 0x000000060e1d7e24 */ /* 0x000fc4000f8e021f */
[-C--:B------:R-:W-:Y:S02]  /*0970*/  IMAD R15, R2, R31.reuse, UR6 ;  /* 0x00000006020f7e24 */ /* 0x080fe4000f8e021f */
[----:B------:R-:W-:Y:S01]  /*0980*/  IMAD R17, R16, R31, UR6 ;  /* 0x0000000610117e24 */ /* 0x000fe2000f8e021f */
[C---:B------:R-:W-:Y:S01]  /*0990*/  LEA R29, R12.reuse, R29, 0x2 ;  /* 0x0000001d0c1d7211 */ /* 0x040fe200078e10ff */
[----:B------:R-:W-:Y:S02]  /*09a0*/  IMAD R31, R33, R31, UR6 ;  /* 0x00000006211f7e24 */ /* 0x000fe4000f8e021f */
[C---:B------:R-:W-:Y:S01]  /*09b0*/  IMAD R32, R12.reuse, 0x4, R13 ;  /* 0x000000040c207824 */ /* 0x040fe200078e020d */
[C---:B------:R-:W-:Y:S01]  /*09c0*/  LEA R2, R12.reuse, R17, 0x2 ;  /* 0x000000110c027211 */ /* 0x040fe200078e10ff */
[C---:B------:R-:W-:Y:S02]  /*09d0*/  IMAD R30, R12.reuse, 0x4, R15 ;  /* 0x000000040c1e7824 */ /* 0x040fe400078e020f */
[----:B------:R-:W-:-:S02]  /*09e0*/  IMAD R31, R12, 0x4, R31 ;  /* 0x000000040c1f7824 */ /* 0x000fc400078e021f */
[----:B-12---:R-:W-:-:S07]  /*09f0*/  IMAD.MOV R28, RZ, RZ, -R28 ;  /* 0x000000ffff1c7224 */ /* 0x006fce00078e0a1c */
.L_x_12:
[----:B------:R-:W-:Y:S01]  /*0a00*/  UIADD3 UR4, UPT, UPT, UR4, 0x1, URZ ;  /* 0x0000000104047890 */ /* 0x000fe2000fffe0ff */
[----:B------:R-:W1:Y:S05]  /*0a10*/  S2UR UR8, SR_CgaCtaId ;  /* 0x00000000000879c3 */ /* 0x000e6a0000008800 */
[----:B------:R-:W-:-:S13]  /*0a20*/  ISETP.LE.AND P0, PT, R5, UR4, PT ;  /* 0x0000000405007c0c */ /* 0x000fda000bf03270 */
[----:B--2---:R-:W-:Y:S05]  /*0a30*/  @P0 BRA `(.L_x_11) ;  /* 0x0000000000bc0947 */ /* 0x004fea0003800000 */
[----:B------:R-:W2:Y:S01]  /*0a40*/  S2R R13, SR_CTAID.X ;  /* 0x00000000000d7919 */ /* 0x000ea20000002500 */
[----:B------:R-:W-:Y:S01]  /*0a50*/  IMAD.SHL.U32 R12, R39, 0x4, RZ ;  /* 0x00000004270c7824 */ /* 0x000fe200078e00ff */
[----:B------:R-:W-:Y:S01]  /*0a60*/  ISETP.GE.AND P0, PT, R6, UR13, PT ;  /* 0x0000000d06007c0c */ /* 0x000fe2000bf06270 */
[----:B------:R-:W-:Y:S01]  /*0a70*/  IMAD.SHL.U32 R14, R37, 0x4, RZ ;  /* 0x00000004250e7824 */ /* 0x000fe200078e00ff */
[----:B------:R-:W-:Y:S01]  /*0a80*/  IADD3 R17, PT, PT, R33, 0x10, RZ ;  /* 0x0000001021117810 */ /* 0x000fe20007ffe0ff */
[----:B------:R-:W-:-:S03]  /*0a90*/  IMAD.SHL.U32 R16, R35, 0x4, RZ ;  /* 0x0000000423107824 */ /* 0x000fc600078e00ff */
[----:B------:R-:W-:Y:S02]  /*0aa0*/  ISETP.GE.OR P0, PT, R17, UR12, P0 ;  /* 0x0000000c11007c0c */ /* 0x000fe40008706670 */
[----:B--2---:R-:W-:-:S04]  /*0ab0*/  SHF.L.U32 R15, R13, 0x7, RZ ;  /* 0x000000070d0f7819 */ /* 0x004fc800000006ff */
[C---:B------:R-:W-:Y:S02]  /*0ac0*/  LOP3.LUT R12, R15.reuse, 0x7c, R12, 0xf8, !PT ;  /* 0x0000007c0f0c7812 */ /* 0x040fe400078ef80c */
[C---:B------:R-:W-:Y:S02]  /*0ad0*/  LOP3.LUT R13, R15.reuse, 0x7c, R14, 0xf8, !PT ;  /* 0x0000007c0f0d7812 */ /* 0x040fe400078ef80e */
[----:B------:R-:W-:Y:S02]  /*0ae0*/  LOP3.LUT R14, R15, 0x7c, R16, 0xf8, !PT ;  /* 0x0000007c0f0e7812 */ /* 0x000fe400078ef810 */
[----:B------:R-:W-:Y:S01]  /*0af0*/  ISETP.GE.AND P3, PT, R12, UR13, PT ;  /* 0x0000000d0c007c0c */ /* 0x000fe2000bf66270 */
[----:B------:R-:W-:Y:S01]  /*0b00*/  VIADD R12, R38, 0x20 ;  /* 0x00000020260c7836 */ /* 0x000fe20000000000 */
[----:B------:R-:W-:Y:S01]  /*0b10*/  ISETP.GE.AND P1, PT, R13, UR13, PT ;  /* 0x0000000d0d007c0c */ /* 0x000fe2000bf26270 */
[----:B------:R-:W-:Y:S01]  /*0b20*/  VIADD R13, R36, 0x20 ;  /* 0x00000020240d7836 */ /* 0x000fe20000000000 */
[----:B------:R-:W-:-:S02]  /*0b30*/  ISETP.GE.AND P2, PT, R14, UR13, PT ;  /* 0x0000000d0e007c0c */ /* 0x000fc4000bf46270 */
[----:B------:R-:W-:Y:S02]  /*0b40*/  IADD3 R14, PT, PT, R34, 0x20, RZ ;  /* 0x00000020220e7810 */ /* 0x000fe40007ffe0ff */
[----:B------:R-:W-:Y:S02]  /*0b50*/  ISETP.GE.OR P3, PT, R12, UR12, P3 ;  /* 0x0000000c0c007c0c */ /* 0x000fe40009f66670 */
[----:B------:R-:W-:Y:S02]  /*0b60*/  ISETP.GE.OR P1, PT, R13, UR12, P1 ;  /* 0x0000000c0d007c0c */ /* 0x000fe40008f26670 */
[----:B------:R-:W-:Y:S01]  /*0b70*/  ISETP.GE.OR P2, PT, R14, UR12, P2 ;  /* 0x0000000c0e007c0c */ /* 0x000fe20009746670 */
[----:B------:R-:W2:Y:S01]  /*0b80*/  @!P0 LDC.64 R12, c[0x0][0x380] ;  /* 0x0000e000ff0c8b82 */ /* 0x000ea20000000a00 */
[----:B------:R-:W-:Y:S02]  /*0b90*/  ISETP.GT.U32.OR P3, PT, R39, 0x3ff, P3 ;  /* 0x000003ff2700780c */ /* 0x000fe40001f64470 */
[----:B------:R-:W-:-:S02]  /*0ba0*/  ISETP.GT.U32.OR P1, PT, R37, 0x3ff, P1 ;  /* 0x000003ff2500780c */ /* 0x000fc40000f24470 */
[----:B------:R-:W-:-:S09]  /*0bb0*/  ISETP.GT.U32.OR P2, PT, R35, 0x3ff, P2 ;  /* 0x000003ff2300780c */ /* 0x000fd20001744470 */
[----:B------:R-:W3:Y:S08]  /*0bc0*/  @!P3 LDC.64 R16, c[0x0][0x380] ;  /* 0x0000e000ff10bb82 */ /* 0x000ef00000000a00 */
[----:B------:R-:W4:Y:S01]  /*0bd0*/  @!P1 LDC.64 R20, c[0x0][0x380] ;  /* 0x0000e000ff149b82 */ /* 0x000f220000000a00 */
[----:B--2---:R-:W-:-:S07]  /*0be0*/  @!P0 IMAD.WIDE R12, R2, 0x4, R12 ;  /* 0x00000004020c8825 */ /* 0x004fce00078e020c */
[----:B------:R-:W2:Y:S01]  /*0bf0*/  @!P2 LDC.64 R24, c[0x0][0x380] ;  /* 0x0000e000ff18ab82 */ /* 0x000ea20000000a00 */
[----:B------:R-:W5:Y:S01]  /*0c00*/  @!P0 LDG.E.128.STRONG.SM R12, desc[UR10][R12.64] ;  /* 0x0000000a0c0c8981 */ /* 0x000f62000c1ebd00 */
[----:B---3--:R-:W-:-:S06]  /*0c10*/  @!P3 IMAD.WIDE R16, R3, 0x4, R16 ;  /* 0x000000040310b825 */ /* 0x008fcc00078e0210 */
[----:B------:R-:W3:Y:S01]  /*0c20*/  @!P3 LDG.E.128.STRONG.SM R16, desc[UR10][R16.64] ;  /* 0x0000000a1010b981 */ /* 0x000ee2000c1ebd00 */
[----:B----4-:R-:W-:-:S06]  /*0c30*/  @!P1 IMAD.WIDE R20, R4, 0x4, R20 ;  /* 0x0000000404149825 */ /* 0x010fcc00078e0214 */
[----:B------:R-:W4:Y:S01]  /*0c40*/  @!P1 LDG.E.128.STRONG.SM R20, desc[UR10][R20.64] ;  /* 0x0000000a14149981 */ /* 0x000f22000c1ebd00 */
[----:B--2---:R-:W-:-:S06]  /*0c50*/  @!P2 IMAD.WIDE R24, R7, 0x4, R24 ;  /* 0x000000040718a825 */ /* 0x004fcc00078e0218 */
[----:B------:R-:W2:Y:S01]  /*0c60*/  @!P2 LDG.E.128.STRONG.SM R24, desc[UR10][R24.64] ;  /* 0x0000000a1818a981 */ /* 0x000ea2000c1ebd00 */
[----:B------:R-:W0:Y:S01]  /*0c70*/  S2UR UR7, SR_CgaCtaId ;  /* 0x00000000000779c3 */ /* 0x000e220000008800 */
[----:B------:R-:W-:Y:S02]  /*0c80*/  UMOV UR6, 0x400 ;  /* 0x0000040000067882 */ /* 0x000fe40000000000 */
[----:B0-----:R-:W-:-:S04]  /*0c90*/  ULEA UR6, UR7, UR6, 0x18 ;  /* 0x0000000607067291 */ /* 0x001fc8000f8ec0ff */
[----:B------:R-:W-:-:S06]  /*0ca0*/  ULEA UR6, UR9, UR6, 0xe ;  /* 0x0000000609067291 */ /* 0x000fcc000f8e70ff */
[----:B------:R-:W-:Y:S02]  /*0cb0*/  @!P0 LEA R40, R0, UR6, 0x4 ;  /* 0x0000000600288c11 */ /* 0x000fe4000f8e20ff */
[----:B------:R-:W-:Y:S02]  /*0cc0*/  @!P3 LEA R41, R39, UR6, 0x4 ;  /* 0x000000062729bc11 */ /* 0x000fe4000f8e20ff */
[----:B------:R-:W-:Y:S02]  /*0cd0*/  @!P1 LEA R42, R37, UR6, 0x4 ;  /* 0x00000006252a9c11 */ /* 0x000fe4000f8e20ff */
[----:B------:R-:W-:Y:S01]  /*0ce0*/  @!P2 LEA R43, R35, UR6, 0x4 ;  /* 0x00000006232bac11 */ /* 0x000fe2000f8e20ff */
[----:B-----5:R0:W-:Y:S04]  /*0cf0*/  @!P0 STS.128 [R40], R12 ;  /* 0x0000000c28008388 */ /* 0x0201e80000000c00 */
[----:B---3--:R0:W-:Y:S04]  /*0d00*/  @!P3 STS.128 [R41], R16 ;  /* 0x000000102900b388 */ /* 0x0081e80000000c00 */
[----:B----4-:R0:W-:Y:S04]  /*0d10*/  @!P1 STS.128 [R42], R20 ;  /* 0x000000142a009388 */ /* 0x0101e80000000c00 */
[----:B--2---:R0:W-:Y:S02]  /*0d20*/  @!P2 STS.128 [R43], R24 ;  /* 0x000000182b00a388 */ /* 0x0041e40000000c00 */
.L_x_11:
[----:B0-----:R-:W0:Y:S01]  /*0d30*/  LDC R41, c[0x0][0x39c] ;  /* 0x0000e700ff297b82 */ /* 0x001e220000000800 */
[----:B------:R-:W-:Y:S01]  /*0d40*/  UMOV UR6, 0x400 ;  /* 0x0000040000067882 */ /* 0x000fe20000000000 */
[C---:B------:R-:W-:Y:S01]  /*0d50*/  VIADD R16, R33.reuse, 0xfffffff0 ;  /* 0xfffffff021107836 */ /* 0x040fe20000000000 */
[----:B-1----:R-:W-:Y:S01]  /*0d60*/  ULEA UR6, UR8, UR6, 0x18 ;  /* 0x0000000608067291 */ /* 0x002fe2000f8ec0ff */
[----:B------:R-:W-:Y:S01]  /*0d70*/  VIADD R44, R33, 0xfffffff8 ;  /* 0xfffffff8212c7836 */ /* 0x000fe20000000000 */
[----:B------:R-:W-:Y:S01]  /*0d80*/  ULOP3.LUT UR9, UR9, 0x1, URZ, 0x3c, !UPT ;  /* 0x0000000109097892 */ /* 0x000fe2000f8e3cff */
[----:B------:R-:W-:Y:S01]  /*0d90*/  VIADD R28, R28, 0x1 ;  /* 0x000000011c1c7836 */ /* 0x000fe20000000000 */
[----:B------:R-:W-:Y:S01]  /*0da0*/  ULEA UR6, UR5, UR6, 0xe ;  /* 0x0000000605067291 */ /* 0x000fe2000f8e70ff */
[----:B------:R-:W-:Y:S01]  /*0db0*/  VIADD R34, R34, 0x20 ;  /* 0x0000002022227836 */ /* 0x000fe20000000000 */
[----:B------:R-:W-:Y:S01]  /*0dc0*/  ULOP3.LUT UR5, UR5, 0x1, URZ, 0x3c, !UPT ;  /* 0x0000000105057892 */ /* 0x000fe2000f8e3cff */
[----:B------:R-:W-:Y:S01]  /*0dd0*/  VIADD R36, R36, 0x20 ;  /* 0x0000002024247836 */ /* 0x000fe20000000000 */
[----:B------:R-:W-:-:S02]  /*0de0*/  IADD3 R38, PT, PT, R38, 0x20, RZ ;  /* 0x0000002026267810 */ /* 0x000fc40007ffe0ff */
[----:B------:R-:W-:-:S05]  /*0df0*/  LEA R40, R0, UR6, 0x4 ;  /* 0x0000000600287c11 */ /* 0x000fca000f8e20ff */
[----:B------:R-:W1:Y:S04]  /*0e00*/  LDS.128 R12, [R40] ;  /* 0x00000000280c7984 */ /* 0x000e680000000c00 */
[----:B------:R-:W2:Y:S01]  /*0e10*/  LDS.128 R20, [R40+0x2000] ;  /* 0x0020000028147984 */ /* 0x000ea20000000c00 */
[----:B0-----:R-:W-:Y:S01]  /*0e20*/  ISETP.GE.AND P0, PT, R6, R41, PT ;  /* 0x000000290600720c */ /* 0x001fe20003f06270 */
[C---:B------:R-:W-:Y:S02]  /*0e30*/  IMAD R7, R41.reuse, 0x20, R7 ;  /* 0x0000002029077824 */ /* 0x040fe400078e0207 */
[----:B------:R-:W-:Y:S01]  /*0e40*/  LDS.128 R24, [R40+0x3000] ;  /* 0x0030000028187984 */ /* 0x000fe20000000c00 */
[C---:B------:R-:W-:Y:S01]  /*0e50*/  LEA R4, R41.reuse, R4, 0x5 ;  /* 0x0000000429047211 */ /* 0x040fe200078e28ff */
[C---:B------:R-:W-:Y:S01]  /*0e60*/  IMAD R3, R41.reuse, 0x20, R3 ;  /* 0x0000002029037824 */ /* 0x040fe200078e0203 */
[----:B------:R-:W-:Y:S01]  /*0e70*/  ISETP.GE.OR P1, PT, R16, UR14, P0 ;  /* 0x0000000e10007c0c */ /* 0x000fe20008726670 */
[----:B------:R-:W-:Y:S01]  /*0e80*/  IMAD R2, R41, 0x20, R2 ;  /* 0x0000002029027824 */ /* 0x000fe200078e0202 */
[----:B------:R-:W0:Y:S01]  /*0e90*/  LDS.128 R16, [R40+0x1000] ;  /* 0x0010000028107984 */ /* 0x000e220000000c00 */
[----:B------:R-:W-:Y:S01]  /*0ea0*/  BAR.SYNC.DEFER_BLOCKING 0x0 ;  /* 0x0000000000007b1d */ /* 0x000fe20000010000 */
[----:B------:R-:W-:-:S09]  /*0eb0*/  ISETP.GE.OR P2, PT, R33, UR14, P0 ;  /* 0x0000000e21007c0c */ /* 0x000fd20008746670 */
[----:B------:R-:W3:Y:S01]  /*0ec0*/  @!P1 LDC.64 R42, c[0x0][0x390] ;  /* 0x0000e400ff2a9b82 */ /* 0x000ee20000000a00 */
[----:B-1----:R-:W-:Y:S01]  /*0ed0*/  @!P1 FMUL R15, R11, R15 ;  /* 0x0000000f0b0f9220 */ /* 0x002fe20000400000 */
[----:B------:R-:W-:Y:S01]  /*0ee0*/  @!P1 FMUL R14, R10, R14 ;  /* 0x0000000e0a0e9220 */ /* 0x000fe20000400000 */
[----:B------:R-:W-:Y:S01]  /*0ef0*/  @!P1 FMUL R13, R9, R13 ;  /* 0x0000000d090d9220 */ /* 0x000fe20000400000 */
[----:B------:R-:W-:Y:S01]  /*0f00*/  @!P1 FMUL R12, R8, R12 ;  /* 0x0000000c080c9220 */ /* 0x000fe20000400000 */
[----:B--2---:R-:W-:Y:S01]  /*0f10*/  @!P2 FMUL R23, R11, R23 ;  /* 0x000000170b17a220 */ /* 0x004fe20000400000 */
[----:B------:R-:W-:Y:S01]  /*0f20*/  @!P2 FMUL R22, R10, R22 ;  /* 0x000000160a16a220 */ /* 0x000fe20000400000 */
[----:B------:R-:W-:Y:S01]  /*0f30*/  @!P2 FMUL R21, R9, R21 ;  /* 0x000000150915a220 */ /* 0x000fe20000400000 */
[----:B------:R-:W-:Y:S01]  /*0f40*/  @!P2 FMUL R20, R8, R20 ;  /* 0x000000140814a220 */ /* 0x000fe20000400000 */
[----:B---3--:R-:W-:Y:S01]  /*0f50*/  @!P1 IMAD.WIDE R42, R30, 0x4, R42 ;  /* 0x000000041e2a9825 */ /* 0x008fe200078e022a */
[----:B------:R-:W-:-:S04]  /*0f60*/  LEA R30, R41, R30, 0x5 ;  /* 0x0000001e291e7211 */ /* 0x000fc800078e28ff */
[----:B------:R1:W-:Y:S01]  /*0f70*/  @!P1 STG.E.128 desc[UR10][R42.64], R12 ;  /* 0x0000000c2a009986 */ /* 0x0003e2000c101d0a */
[----:B------:R-:W-:Y:S02]  /*0f80*/  ISETP.GE.OR P1, PT, R44, UR14, P0 ;  /* 0x0000000e2c007c0c */ /* 0x000fe40008726670 */
[C---:B------:R-:W-:Y:S01]  /*0f90*/  IADD3 R44, PT, PT, R33.reuse, 0x8, RZ ;  /* 0x00000008212c7810 */ /* 0x040fe20007ffe0ff */
[----:B------:R-:W-:-:S03]  /*0fa0*/  VIADD R33, R33, 0x20 ;  /* 0x0000002021217836 */ /* 0x000fc60000000000 */
[----:B------:R-:W-:Y:S02]  /*0fb0*/  ISETP.GE.OR P0, PT, R44, UR14, P0 ;  /* 0x0000000e2c007c0c */ /* 0x000fe40008706670 */
[----:B------:R-:W2:Y:S05]  /*0fc0*/  @!P2 LDC.64 R44, c[0x0][0x390] ;  /* 0x0000e400ff2cab82 */ /* 0x000eaa0000000a00 */
[----:B0-----:R-:W-:Y:S01]  /*0fd0*/  @!P1 FMUL R19, R11, R19 ;  /* 0x000000130b139220 */ /* 0x001fe20000400000 */
[----:B------:R-:W-:Y:S01]  /*0fe0*/  @!P1 FMUL R18, R10, R18 ;  /* 0x000000120a129220 */ /* 0x000fe20000400000 */
[----:B------:R-:W-:Y:S01]  /*0ff0*/  @!P1 FMUL R17, R9, R17 ;  /* 0x0000001109119220 */ /* 0x000fe20000400000 */
[----:B------:R-:W-:Y:S01]  /*1000*/  @!P1 FMUL R16, R8, R16 ;  /* 0x0000001008109220 */ /* 0x000fe20000400000 */
[----:B-1----:R-:W0:Y:S02]  /*1010*/  @!P1 LDC.64 R12, c[0x0][0x390] ;  /* 0x0000e400ff0c9b82 */ /* 0x002e240000000a00 */
[----:B------:R-:W-:Y:S01]  /*1020*/  @!P0 FMUL R27, R11, R27 ;  /* 0x0000001b0b1b8220 */ /* 0x000fe20000400000 */
[----:B------:R-:W-:Y:S01]  /*1030*/  @!P0 FMUL R26, R10, R26 ;  /* 0x0000001a0a1a8220 */ /* 0x000fe20000400000 */
[----:B------:R-:W-:Y:S01]  /*1040*/  @!P0 FMUL R25, R9, R25 ;  /* 0x0000001909198220 */ /* 0x000fe20000400000 */
[----:B------:R-:W-:-:S03]  /*1050*/  @!P0 FMUL R24, R8, R24 ;  /* 0x0000001808188220 */ /* 0x000fc60000400000 */
[----:B------:R-:W1:Y:S01]  /*1060*/  @!P0 LDC.64 R42, c[0x0][0x390] ;  /* 0x0000e400ff2a8b82 */ /* 0x000e620000000a00 */
[----:B--2---:R-:W-:-:S04]  /*1070*/  @!P2 IMAD.WIDE R44, R31, 0x4, R44 ;  /* 0x000000041f2ca825 */ /* 0x004fc800078e022c */
[----:B------:R-:W-:Y:S02]  /*1080*/  IMAD R31, R41, 0x20, R31 ;  /* 0x00000020291f7824 */ /* 0x000fe400078e021f */
[----:B0-----:R-:W-:-:S04]  /*1090*/  @!P1 IMAD.WIDE R12, R29, 0x4, R12 ;  /* 0x000000041d0c9825 */ /* 0x001fc800078e020c */
[----:B------:R-:W-:Y:S01]  /*10a0*/  IMAD R29, R41, 0x20, R29 ;  /* 0x00000020291d7824 */ /* 0x000fe200078e021d */
[----:B------:R2:W-:Y:S01]  /*10b0*/  @!P1 STG.E.128 desc[UR10][R12.64], R16 ;  /* 0x000000100c009986 */ /* 0x0005e2000c101d0a */
[----:B-1----:R-:W-:-:S03]  /*10c0*/  @!P0 IMAD.WIDE R42, R32, 0x4, R42 ;  /* 0x00000004202a8825 */ /* 0x002fc600078e022a */
[----:B------:R2:W-:Y:S01]  /*10d0*/  @!P2 STG.E.128 desc[UR10][R44.64], R20 ;  /* 0x000000142c00a986 */ /* 0x0005e2000c101d0a */
[----:B------:R-:W-:-:S03]  /*10e0*/  LEA R32, R41, R32, 0x5 ;  /* 0x0000002029207211 */ /* 0x000fc600078e28ff */
[----:B------:R2:W-:Y:S01]  /*10f0*/  @!P0 STG.E.128 desc[UR10][R42.64], R24 ;  /* 0x000000182a008986 */ /* 0x0005e2000c101d0a */
[----:B------:R-:W-:-:S13]  /*1100*/  ISETP.NE.AND P0, PT, R28, RZ, PT ;  /* 0x000000ff1c00720c */ /* 0x000fda0003f05270 */
[----:B------:R-:W-:Y:S05]  /*1110*/  @P0 BRA `(.L_x_12) ;  /* 0xfffffff800380947 */ /* 0x000fea000383ffff */
[----:B------:R-:W-:Y:S05]  /*1120*/  EXIT ;  /* 0x000000000000794d */ /* 0x000fea0003800000 */
.L_x_13:
[----:B------:R-:W-:-:S00]  /*1130*/  BRA `(.L_x_13) ;  /* 0xfffffffc00fc7947 */ /* 0x000fc0000383ffff */
[----:B------:R-:W-:-:S00]  /*1140*/  NOP ;  /* 0x0000000000007918 */ /* 0x000fc00000000000 */
        /* <DEDUP_REMOVED lines=11> */
.L_x_14:


//--------------------- .nv.shared._Z9gemm_diagILi32ELi8ELi4EEvPKfS1_Pfii --------------------------
	.section	.nv.shared._Z9gemm_diagILi32ELi8ELi4EEvPKfS1_Pfii,"aw",@nobits
	.sectionflags	@""
	.align	16
.nv.shared._Z9gemm_diagILi32ELi8ELi4EEvPKfS1_Pfii:
	.zero		34304


//--------------------- .nv.shared.reserved.0     --------------------------
	.section	.nv.shared.reserved.0,"aw",@nobits
	.weak		__nv_reservedSMEM_offset_0_alias
	.size		__nv_reservedSMEM_offset_0_alias, 0, 64
	.other		__nv_reservedSMEM_offset_0_alias,@"STO_CUDA_RESERVED_SHARED STV_DEFAULT"
__nv_reservedSMEM_offset_0_alias:
	.zero		0
	.zero		64


//--------------------- .nv.constant0._Z9gemm_diagILi32ELi8ELi4EEvPKfS1_Pfii --------------------------
	.section	.nv.constant0._Z9gemm_diagILi32ELi8ELi4EEvPKfS1_Pfii,"a",@progbits
	.sectionflags	@""
	.align	4
.nv.constant0._Z9gemm_diagILi32ELi8ELi4EEvPKfS1_Pfii:
	.zero		928


//--------------------- SYMBOLS --------------------------

	.type		.nv.reservedSmem.offset0,@object
	.size		.nv.reservedSmem.offset0,0x4
	.type		.nv.reservedSmem.cap,@object
	.size		.nv.reservedSmem.cap,0x4
